	.headerflags	@"EF_CUDA_TEXMODE_UNIFIED EF_CUDA_64BIT_ADDRESS EF_CUDA_ACCELERATORS EF_CUDA_SM90 EF_CUDA_VIRTUAL_SM(EF_CUDA_SM90)"
	.elftype	@"ET_EXEC"


//--------------------- .nv.info                  --------------------------
	.section	.nv.info,"",@"SHT_CUDA_INFO"
	.align	4


	//----- nvinfo : EIATTR_REGCOUNT
	.align		4
        /*0000*/ 	.byte	0x04, 0x2f
        /*0002*/ 	.short	(.L_3 - .L_2)
	.align		4
.L_2:
        /*0004*/ 	.word	index@(triton_poi_fused__native_batch_norm_legit_no_training_add_relu_34)
        /*0008*/ 	.word	0x0000001e


	//----- nvinfo : EIATTR_MIN_STACK_SIZE
	.align		4
.L_3:
        /*000c*/ 	.byte	0x04, 0x12
        /*000e*/ 	.short	(.L_5 - .L_4)
	.align		4
.L_4:
        /*0010*/ 	.word	index@(triton_poi_fused__native_batch_norm_legit_no_training_add_relu_34)
        /*0014*/ 	.word	0x00000000


	//----- nvinfo : EIATTR_FRAME_SIZE
	.align		4
.L_5:
        /*0018*/ 	.byte	0x04, 0x11
        /*001a*/ 	.short	(.L_7 - .L_6)
	.align		4
.L_6:
        /*001c*/ 	.word	index@(triton_poi_fused__native_batch_norm_legit_no_training_add_relu_34)
        /*0020*/ 	.word	0x00000000


	//----- nvinfo : EIATTR_MIN_STACK_SIZE
	.align		4
.L_7:
        /*0024*/ 	.byte	0x04, 0x12
        /*0026*/ 	.short	(.L_9 - .L_8)
	.align		4
.L_8:
        /*0028*/ 	.word	index@(triton_poi_fused__native_batch_norm_legit_no_training_add_relu_34)
        /*002c*/ 	.word	0x00000000
.L_9:


//--------------------- .nv.info.triton_poi_fused__native_batch_norm_legit_no_training_add_relu_34 --------------------------
	.section	.nv.info.triton_poi_fused__native_batch_norm_legit_no_training_add_relu_34,"",@"SHT_CUDA_INFO"
	.sectionflags	@""
	.align	4


	//----- nvinfo : EIATTR_CUDA_API_VERSION
	.align		4
        /*0000*/ 	.byte	0x04, 0x37
        /*0002*/ 	.short	(.L_11 - .L_10)
.L_10:
        /*0004*/ 	.word	0x0000007c


	//----- nvinfo : EIATTR_KPARAM_INFO
	.align		4
.L_11:
        /*0008*/ 	.byte	0x04, 0x17
        /*000a*/ 	.short	(.L_13 - .L_12)
.L_12:
        /*000c*/ 	.word	0x00000000
        /*0010*/ 	.short	0x0007
        /*0012*/ 	.short	0x0038
        /*0014*/ 	.byte	0x00, 0xf0, 0x11, 0x00


	//----- nvinfo : EIATTR_KPARAM_INFO
	.align		4
.L_13:
        /*0018*/ 	.byte	0x04, 0x17
        /*001a*/ 	.short	(.L_15 - .L_14)
.L_14:
        /*001c*/ 	.word	0x00000000
        /*0020*/ 	.short	0x0006
        /*0022*/ 	.short	0x0030
        /*0024*/ 	.byte	0x00, 0xf4, 0x21, 0x00


	//----- nvinfo : EIATTR_KPARAM_INFO
	.align		4
.L_15:
        /*0028*/ 	.byte	0x04, 0x17
        /*002a*/ 	.short	(.L_17 - .L_16)
.L_16:
        /*002c*/ 	.word	0x00000000
        /*0030*/ 	.short	0x0005
        /*0032*/ 	.short	0x0028
        /*0034*/ 	.byte	0x00, 0xf4, 0x21, 0x00


	//----- nvinfo : EIATTR_KPARAM_INFO
	.align		4
.L_17:
        /*0038*/ 	.byte	0x04, 0x17
        /*003a*/ 	.short	(.L_19 - .L_18)
.L_18:
        /*003c*/ 	.word	0x00000000
        /*0040*/ 	.short	0x0004
        /*0042*/ 	.short	0x0020
        /*0044*/ 	.byte	0x00, 0xf4, 0x21, 0x00


	//----- nvinfo : EIATTR_KPARAM_INFO
	.align		4
.L_19:
        /*0048*/ 	.byte	0x04, 0x17
        /*004a*/ 	.short	(.L_21 - .L_20)
.L_20:
        /*004c*/ 	.word	0x00000000
        /*0050*/ 	.short	0x0003
        /*0052*/ 	.short	0x0018
        /*0054*/ 	.byte	0x00, 0xf4, 0x21, 0x00


	//----- nvinfo : EIATTR_KPARAM_INFO
	.align		4
.L_21:
        /*0058*/ 	.byte	0x04, 0x17
        /*005a*/ 	.short	(.L_23 - .L_22)
.L_22:
        /*005c*/ 	.word	0x00000000
        /*0060*/ 	.short	0x0002
        /*0062*/ 	.short	0x0010
        /*0064*/ 	.byte	0x00, 0xf4, 0x21, 0x00


	//----- nvinfo : EIATTR_KPARAM_INFO
	.align		4
.L_23:
        /*0068*/ 	.byte	0x04, 0x17
        /*006a*/ 	.short	(.L_25 - .L_24)
.L_24:
        /*006c*/ 	.word	0x00000000
        /*0070*/ 	.short	0x0001
        /*0072*/ 	.short	0x0008
        /*0074*/ 	.byte	0x00, 0xf4, 0x21, 0x00


	//----- nvinfo : EIATTR_KPARAM_INFO
	.align		4
.L_25:
        /*0078*/ 	.byte	0x04, 0x17
        /*007a*/ 	.short	(.L_27 - .L_26)
.L_26:
        /*007c*/ 	.word	0x00000000
        /*0080*/ 	.short	0x0000
        /*0082*/ 	.short	0x0000
        /*0084*/ 	.byte	0x00, 0xf4, 0x21, 0x00


	//----- nvinfo : EIATTR_SPARSE_MMA_MASK
	.align		4
.L_27:
        /*0088*/ 	.byte	0x03, 0x50
        /*008a*/ 	.short	0x0000


	//----- nvinfo : EIATTR_MAXREG_COUNT
	.align		4
        /*008c*/ 	.byte	0x03, 0x1b
        /*008e*/ 	.short	0x00ff


	//----- nvinfo : EIATTR_EXIT_INSTR_OFFSETS
	.align		4
        /*0090*/ 	.byte	0x04, 0x1c
        /*0092*/ 	.short	(.L_29 - .L_28)


	//   ....[0]....
.L_28:
        /*0094*/ 	.word	0x00000620


	//----- nvinfo : EIATTR_REQNTID
	.align		4
.L_29:
        /*0098*/ 	.byte	0x04, 0x10
        /*009a*/ 	.short	(.L_31 - .L_30)
.L_30:
        /*009c*/ 	.word	0x00000080
        /*00a0*/ 	.word	0x00000001
        /*00a4*/ 	.word	0x00000001


	//----- nvinfo : EIATTR_CBANK_PARAM_SIZE
	.align		4
.L_31:
        /*00a8*/ 	.byte	0x03, 0x19
        /*00aa*/ 	.short	0x003c


	//----- nvinfo : EIATTR_PARAM_CBANK
	.align		4
        /*00ac*/ 	.byte	0x04, 0x0a
        /*00ae*/ 	.short	(.L_33 - .L_32)
	.align		4
.L_32:
        /*00b0*/ 	.word	index@(.nv.constant0.triton_poi_fused__native_batch_norm_legit_no_training_add_relu_34)
        /*00b4*/ 	.short	0x0210
        /*00b6*/ 	.short	0x003c


	//----- nvinfo : EIATTR_SW_WAR
	.align		4
.L_33:
        /*00b8*/ 	.byte	0x04, 0x36
        /*00ba*/ 	.short	(.L_35 - .L_34)
.L_34:
        /*00bc*/ 	.word	0x00000008
.L_35:


//--------------------- .nv.callgraph             --------------------------
	.section	.nv.callgraph,"",@"SHT_CUDA_CALLGRAPH"
	.align	4
	.sectionentsize	8
	.align		4
        /*0000*/ 	.word	0x00000000
	.align		4
        /*0004*/ 	.word	0xffffffff
	.align		4
        /*0008*/ 	.word	0x00000000
	.align		4
        /*000c*/ 	.word	0xfffffffe
	.align		4
        /*0010*/ 	.word	0x00000000
	.align		4
        /*0014*/ 	.word	0xfffffffd
	.align		4
        /*0018*/ 	.word	0x00000000
	.align		4
        /*001c*/ 	.word	0xfffffffc


//--------------------- .nv.constant4             --------------------------
	.section	.nv.constant4,"a",@progbits
	.align	8
	.align		8
.nv.constant4:
        /*0000*/ 	.dword	_$_str
	.align		8
        /*0008*/ 	.dword	_$_str_$_2


//--------------------- .text.triton_poi_fused__native_batch_norm_legit_no_training_add_relu_34 --------------------------
	.section	.text.triton_poi_fused__native_batch_norm_legit_no_training_add_relu_34,"ax",@progbits
	.align	128
        .global         triton_poi_fused__native_batch_norm_legit_no_training_add_relu_34
        .type           triton_poi_fused__native_batch_norm_legit_no_training_add_relu_34,@function
        .size           triton_poi_fused__native_batch_norm_legit_no_training_add_relu_34,(.L_x_1 - triton_poi_fused__native_batch_norm_legit_no_training_add_relu_34)
        .other          triton_poi_fused__native_batch_norm_legit_no_training_add_relu_34,@"STO_CUDA_ENTRY STV_DEFAULT"
triton_poi_fused__native_batch_norm_legit_no_training_add_relu_34:
.text.triton_poi_fused__native_batch_norm_legit_no_training_add_relu_34:
[----:B------:R-:W-:Y:S01]  /*0000*/  LDC R1, c[0x0][0x28] ;  /* 0x00000a00ff017b82 */ /* 0x000fe20000000800 */
[----:B------:R-:W1:Y:S07]  /*0010*/  S2R R0, SR_TID.X ;  /* 0x0000000000007919 */ /* 0x000e6e0000002100 */
[----:B------:R-:W2:Y:S01]  /*0020*/  LDC.64 R4, c[0x0][0x220] ;  /* 0x00008800ff047b82 */ /* 0x000ea20000000a00 */
[----:B------:R-:W-:Y:S01]  /*0030*/  ULDC.64 UR4, c[0x0][0x208] ;  /* 0x0000820000047ab9 */ /* 0x000fe20000000a00 */
[----:B------:R-:W3:Y:S06]  /*0040*/  S2R R7, SR_CTAID.X ;  /* 0x0000000000077919 */ /* 0x000eec0000002500 */
[----:B------:R-:W4:Y:S08]  /*0050*/  LDC.64 R8, c[0x0][0x210] ;  /* 0x00008400ff087b82 */ /* 0x000f300000000a00 */
[----:B------:R-:W5:Y:S08]  /*0060*/  LDC.64 R12, c[0x0][0x218] ;  /* 0x00008600ff0c7b82 */ /* 0x000f700000000a00 */
[----:B------:R-:W5:Y:S01]  /*0070*/  LDC.64 R16, c[0x0][0x228] ;  /* 0x00008a00ff107b82 */ /* 0x000f620000000a00 */
[----:B-1----:R-:W-:-:S07]  /*0080*/  SHF.L.U32 R0, R0, 0x2, RZ ;  /* 0x0000000200007819 */ /* 0x002fce00000006ff */
[----:B------:R-:W1:Y:S01]  /*0090*/  LDC.64 R20, c[0x0][0x230] ;  /* 0x00008c00ff147b82 */ /* 0x000e620000000a00 */
[----:B---3--:R-:W-:Y:S02]  /*00a0*/  SHF.R.S32.HI R3, RZ, 0x16, R7 ;  /* 0x00000016ff037819 */ /* 0x008fe40000011407 */
[----:B------:R-:W-:Y:S02]  /*00b0*/  LOP3.LUT R0, R0, 0x1fc, RZ, 0xc0, !PT ;  /* 0x000001fc00007812 */ /* 0x000fe400078ec0ff */
[----:B------:R-:W-:-:S03]  /*00c0*/  SGXT R3, R3, 0x1 ;  /* 0x000000010303781a */ /* 0x000fc60000000200 */
[----:B------:R-:W3:Y:S01]  /*00d0*/  LDC.64 R24, c[0x0][0x238] ;  /* 0x00008e00ff187b82 */ /* 0x000ee20000000a00 */
[----:B------:R-:W-:-:S04]  /*00e0*/  LEA R0, R7, R0, 0x9 ;  /* 0x0000000007007211 */ /* 0x000fc800078e48ff */
[----:B------:R-:W-:-:S04]  /*00f0*/  LEA.HI R3, R3, R0, RZ, 0xa ;  /* 0x0000000003037211 */ /* 0x000fc800078f50ff */
[----:B------:R-:W-:-:S04]  /*0100*/  LOP3.LUT R3, R3, 0xfffffc00, RZ, 0xc0, !PT ;  /* 0xfffffc0003037812 */ /* 0x000fc800078ec0ff */
[----:B------:R-:W-:-:S05]  /*0110*/  IADD3 R2, R0, -R3, RZ ;  /* 0x8000000300027210 */ /* 0x000fca0007ffe0ff */
[----:B--2---:R-:W-:-:S06]  /*0120*/  IMAD.WIDE R4, R2, 0x4, R4 ;  /* 0x0000000402047825 */ /* 0x004fcc00078e0204 */
[----:B------:R-:W2:Y:S01]  /*0130*/  LDG.E.EL.128 R4, desc[UR4][R4.64] ;  /* 0x0000000404047981 */ /* 0x000ea2000c2e1d00 */
[----:B----4-:R-:W-:-:S04]  /*0140*/  IMAD.WIDE R8, R0, 0x4, R8 ;  /* 0x0000000400087825 */ /* 0x010fc800078e0208 */
[C---:B-----5:R-:W-:Y:S02]  /*0150*/  IMAD.WIDE R12, R2.reuse, 0x4, R12 ;  /* 0x00000004020c7825 */ /* 0x060fe400078e020c */
[----:B------:R-:W4:Y:S04]  /*0160*/  LDG.E.128 R8, desc[UR4][R8.64] ;  /* 0x0000000408087981 */ /* 0x000f28000c1e1d00 */
[----:B------:R-:W4:Y:S01]  /*0170*/  LDG.E.EL.128 R12, desc[UR4][R12.64] ;  /* 0x000000040c0c7981 */ /* 0x000f22000c2e1d00 */
[----:B0-----:R-:W-:-:S04]  /*0180*/  IMAD.WIDE R16, R2, 0x4, R16 ;  /* 0x0000000402107825 */ /* 0x001fc800078e0210 */
[----:B-1----:R-:W-:Y:S02]  /*0190*/  IMAD.WIDE R20, R2, 0x4, R20 ;  /* 0x0000000402147825 */ /* 0x002fe400078e0214 */
[----:B------:R-:W5:Y:S02]  /*01a0*/  LDG.E.EL.128 R16, desc[UR4][R16.64] ;  /* 0x0000000410107981 */ /* 0x000f64000c2e1d00 */
[----:B---3--:R-:W-:Y:S02]  /*01b0*/  IMAD.WIDE R24, R0, 0x4, R24 ;  /* 0x0000000400187825 */ /* 0x008fe400078e0218 */
[----:B------:R-:W5:Y:S04]  /*01c0*/  LDG.E.EL.128 R20, desc[UR4][R20.64] ;  /* 0x0000000414147981 */ /* 0x000f68000c2e1d00 */
[----:B------:R-:W3:Y:S01]  /*01d0*/  LDG.E.128 R24, desc[UR4][R24.64] ;  /* 0x0000000418187981 */ /* 0x000ee2000c1e1d00 */
[----:B--2---:R-:W-:Y:S01]  /*01e0*/  FADD R2, R4, 9.9999997473787516356e-06 ;  /* 0x3727c5ac04027421 */ /* 0x004fe20000000000 */
[----:B------:R-:W-:-:S05]  /*01f0*/  FADD R3, R5, 9.9999997473787516356e-06 ;  /* 0x3727c5ac05037421 */ /* 0x000fca0000000000 */
[----:B------:R-:W0:Y:S01]  /*0200*/  MUFU.SQRT R2, R2 ;  /* 0x0000000200027308 */ /* 0x000e220000002000 */
[----:B------:R-:W-:Y:S01]  /*0210*/  FADD R6, R6, 9.9999997473787516356e-06 ;  /* 0x3727c5ac06067421 */ /* 0x000fe20000000000 */
[----:B------:R-:W-:-:S06]  /*0220*/  FADD R7, R7, 9.9999997473787516356e-06 ;  /* 0x3727c5ac07077421 */ /* 0x000fcc0000000000 */
[----:B------:R-:W1:Y:S08]  /*0230*/  MUFU.SQRT R3, R3 ;  /* 0x0000000300037308 */ /* 0x000e700000002000 */
[----:B------:R2:W3:Y:S01]  /*0240*/  MUFU.SQRT R4, R6 ;  /* 0x0000000600047308 */ /* 0x0004e20000002000 */
[----:B0-----:R-:W-:-:S07]  /*0250*/  FSETP.GT.AND P6, PT, R2, 8.50705917302346158658e+37, PT ;  /* 0x7e8000000200780b */ /* 0x001fce0003fc4000 */
[----:B------:R0:W4:Y:S01]  /*0260*/  MUFU.SQRT R5, R7 ;  /* 0x0000000700057308 */ /* 0x0001220000002000 */
[----:B--2---:R-:W-:Y:S01]  /*0270*/  HFMA2.MMA R6, -RZ, RZ, 1.625, 0 ;  /* 0x3e800000ff067435 */ /* 0x004fe200000001ff */
[C---:B-1----:R-:W-:Y:S02]  /*0280*/  FSETP.GT.AND P4, PT, R3.reuse, 8.50705917302346158658e+37, PT ;  /* 0x7e8000000300780b */ /* 0x042fe40003f84000 */
[----:B------:R-:W-:Y:S02]  /*0290*/  FSETP.GEU.AND P5, PT, R2, 1.175494350822287508e-38, PT ;  /* 0x008000000200780b */ /* 0x000fe40003fae000 */
[----:B------:R-:W-:Y:S02]  /*02a0*/  FSETP.GEU.AND P3, PT, R3, 1.175494350822287508e-38, PT ;  /* 0x008000000300780b */ /* 0x000fe40003f6e000 */
[----:B---3--:R-:W-:Y:S01]  /*02b0*/  FSETP.GT.AND P2, PT, R4, 8.50705917302346158658e+37, PT ;  /* 0x7e8000000400780b */ /* 0x008fe20003f44000 */
[----:B------:R-:W-:Y:S01]  /*02c0*/  @P6 FMUL R2, R2, 0.25 ;  /* 0x3e80000002026820 */ /* 0x000fe20000400000 */
[----:B------:R-:W-:-:S02]  /*02d0*/  FSETP.GEU.AND P0, PT, R4, 1.175494350822287508e-38, PT ;  /* 0x008000000400780b */ /* 0x000fc40003f0e000 */
[----:B0-----:R-:W-:Y:S02]  /*02e0*/  FSEL R7, R6, 1, P6 ;  /* 0x3f80000006077808 */ /* 0x001fe40003000000 */
[C---:B----4-:R-:W-:Y:S02]  /*02f0*/  FSETP.GT.AND P1, PT, R5.reuse, 8.50705917302346158658e+37, PT ;  /* 0x7e8000000500780b */ /* 0x050fe40003f24000 */
[----:B------:R-:W-:Y:S01]  /*0300*/  FSETP.GEU.AND P6, PT, R5, 1.175494350822287508e-38, PT ;  /* 0x008000000500780b */ /* 0x000fe20003fce000 */
[----:B------:R-:W-:Y:S01]  /*0310*/  @P4 FMUL R3, R3, 0.25 ;  /* 0x3e80000003034820 */ /* 0x000fe20000400000 */
[----:B------:R-:W-:-:S03]  /*0320*/  @!P5 FMUL R2, R2, 16777216 ;  /* 0x4b8000000202d820 */ /* 0x000fc60000400000 */
[----:B------:R-:W-:Y:S01]  /*0330*/  @!P3 FMUL R3, R3, 16777216 ;  /* 0x4b8000000303b820 */ /* 0x000fe20000400000 */
[----:B------:R-:W-:-:S05]  /*0340*/  @P2 FMUL R4, R4, 0.25 ;  /* 0x3e80000004042820 */ /* 0x000fca0000400000 */
[----:B------:R-:W-:Y:S01]  /*0350*/  @P1 FMUL R5, R5, 0.25 ;  /* 0x3e80000005051820 */ /* 0x000fe20000400000 */
[----:B------:R-:W0:Y:S01]  /*0360*/  MUFU.RCP R2, R2 ;  /* 0x0000000200027308 */ /* 0x000e220000001000 */
[----:B------:R-:W-:Y:S02]  /*0370*/  @!P0 FMUL R4, R4, 16777216 ;  /* 0x4b80000004048820 */ /* 0x000fe40000400000 */
[----:B------:R-:W-:-:S05]  /*0380*/  @!P6 FMUL R5, R5, 16777216 ;  /* 0x4b8000000505e820 */ /* 0x000fca0000400000 */
[----:B------:R-:W1:Y:S01]  /*0390*/  MUFU.RCP R3, R3 ;  /* 0x0000000300037308 */ /* 0x000e620000001000 */
[----:B------:R-:W-:Y:S01]  /*03a0*/  FADD R10, R10, -R14 ;  /* 0x8000000e0a0a7221 */ /* 0x000fe20000000000 */
[----:B------:R-:W-:Y:S01]  /*03b0*/  FSEL R14, R6, 1, P4 ;  /* 0x3f800000060e7808 */ /* 0x000fe20002000000 */
[----:B------:R-:W-:-:S05]  /*03c0*/  FADD R9, R9, -R13 ;  /* 0x8000000d09097221 */ /* 0x000fca0000000000 */
[----:B------:R-:W2:Y:S01]  /*03d0*/  MUFU.RCP R4, R4 ;  /* 0x0000000400047308 */ /* 0x000ea20000001000 */
[----:B------:R-:W-:Y:S01]  /*03e0*/  @!P5 FMUL R7, R7, 16777216 ;  /* 0x4b8000000707d820 */ /* 0x000fe20000400000 */
[----:B------:R-:W-:Y:S01]  /*03f0*/  @!P3 FMUL R14, R14, 16777216 ;  /* 0x4b8000000e0eb820 */ /* 0x000fe20000400000 */
[----:B------:R-:W-:-:S05]  /*0400*/  FSEL R13, R6, 1, P2 ;  /* 0x3f800000060d7808 */ /* 0x000fca0001000000 */
[----:B------:R-:W3:Y:S01]  /*0410*/  MUFU.RCP R5, R5 ;  /* 0x0000000500057308 */ /* 0x000ee20000001000 */
[----:B------:R-:W-:Y:S01]  /*0420*/  FSEL R6, R6, 1, P1 ;  /* 0x3f80000006067808 */ /* 0x000fe20000800000 */
[----:B0-----:R-:W-:Y:S01]  /*0430*/  FMUL R7, R2, R7 ;  /* 0x0000000702077220 */ /* 0x001fe20000400000 */
[----:B-1----:R-:W-:Y:S01]  /*0440*/  FMUL R14, R3, R14 ;  /* 0x0000000e030e7220 */ /* 0x002fe20000400000 */
[----:B------:R-:W-:Y:S01]  /*0450*/  @!P0 FMUL R13, R13, 16777216 ;  /* 0x4b8000000d0d8820 */ /* 0x000fe20000400000 */
[----:B------:R-:W0:Y:S01]  /*0460*/  LDC.64 R2, c[0x0][0x240] ;  /* 0x00009000ff027b82 */ /* 0x000e220000000a00 */
[----:B------:R-:W-:Y:S01]  /*0470*/  @!P6 FMUL R6, R6, 16777216 ;  /* 0x4b8000000606e820 */ /* 0x000fe20000400000 */
[----:B------:R-:W-:Y:S01]  /*0480*/  FADD R11, R11, -R15 ;  /* 0x8000000f0b0b7221 */ /* 0x000fe20000000000 */
[----:B------:R-:W-:Y:S01]  /*0490*/  FADD R8, R8, -R12 ;  /* 0x8000000c08087221 */ /* 0x000fe20000000000 */
[----:B--2---:R-:W-:Y:S01]  /*04a0*/  FMUL R13, R4, R13 ;  /* 0x0000000d040d7220 */ /* 0x004fe20000400000 */
[----:B------:R-:W-:Y:S01]  /*04b0*/  FMUL R14, R14, R9 ;  /* 0x000000090e0e7220 */ /* 0x000fe20000400000 */
[----:B---3--:R-:W-:Y:S01]  /*04c0*/  FMUL R6, R5, R6 ;  /* 0x0000000605067220 */ /* 0x008fe20000400000 */
[----:B------:R-:W-:Y:S01]  /*04d0*/  FMUL R7, R7, R8 ;  /* 0x0000000807077220 */ /* 0x000fe20000400000 */
[----:B------:R-:W-:-:S02]  /*04e0*/  FMUL R13, R13, R10 ;  /* 0x0000000a0d0d7220 */ /* 0x000fc40000400000 */
[----:B------:R-:W-:Y:S01]  /*04f0*/  FMUL R6, R6, R11 ;  /* 0x0000000b06067220 */ /* 0x000fe20000400000 */
[----:B-----5:R-:W-:Y:S01]  /*0500*/  FFMA R7, R16, R7, R20 ;  /* 0x0000000710077223 */ /* 0x020fe20000000014 */
[----:B------:R-:W-:Y:S01]  /*0510*/  FFMA R14, R17, R14, R21 ;  /* 0x0000000e110e7223 */ /* 0x000fe20000000015 */
[----:B------:R-:W-:Y:S01]  /*0520*/  FFMA R13, R18, R13, R22 ;  /* 0x0000000d120d7223 */ /* 0x000fe20000000016 */
[----:B------:R-:W-:Y:S02]  /*0530*/  FFMA R6, R19, R6, R23 ;  /* 0x0000000613067223 */ /* 0x000fe40000000017 */
[----:B------:R-:W-:Y:S01]  /*0540*/  FSETP.GEU.AND P3, PT, R7, -R24, PT ;  /* 0x800000180700720b */ /* 0x000fe20003f6e000 */
[----:B------:R-:W-:Y:S01]  /*0550*/  FADD R7, R24, R7 ;  /* 0x0000000718077221 */ /* 0x000fe20000000000 */
[----:B------:R-:W-:Y:S01]  /*0560*/  FSETP.GEU.AND P2, PT, R14, -R25, PT ;  /* 0x800000190e00720b */ /* 0x000fe20003f4e000 */
[----:B------:R-:W-:Y:S01]  /*0570*/  FADD R14, R25, R14 ;  /* 0x0000000e190e7221 */ /* 0x000fe20000000000 */
[----:B------:R-:W-:Y:S01]  /*0580*/  FSETP.GEU.AND P1, PT, R13, -R26, PT ;  /* 0x8000001a0d00720b */ /* 0x000fe20003f2e000 */
[----:B------:R-:W-:Y:S01]  /*0590*/  FADD R13, R26, R13 ;  /* 0x0000000d1a0d7221 */ /* 0x000fe20000000000 */
[----:B------:R-:W-:Y:S01]  /*05a0*/  FSETP.GEU.AND P0, PT, R6, -R27, PT ;  /* 0x8000001b0600720b */ /* 0x000fe20003f0e000 */
[----:B------:R-:W-:Y:S01]  /*05b0*/  FADD R6, R27, R6 ;  /* 0x000000061b067221 */ /* 0x000fe20000000000 */
[----:B0-----:R-:W-:Y:S01]  /*05c0*/  IMAD.WIDE R2, R0, 0x4, R2 ;  /* 0x0000000400027825 */ /* 0x001fe200078e0202 */
[----:B------:R-:W-:-:S02]  /*05d0*/  SEL R8, R7, RZ, P3 ;  /* 0x000000ff07087207 */ /* 0x000fc40001800000 */
[----:B------:R-:W-:Y:S02]  /*05e0*/  SEL R9, R14, RZ, P2 ;  /* 0x000000ff0e097207 */ /* 0x000fe40001000000 */
[----:B------:R-:W-:Y:S02]  /*05f0*/  SEL R10, R13, RZ, P1 ;  /* 0x000000ff0d0a7207 */ /* 0x000fe40000800000 */
[----:B------:R-:W-:-:S05]  /*0600*/  SEL R11, R6, RZ, P0 ;  /* 0x000000ff060b7207 */ /* 0x000fca0000000000 */
[----:B------:R-:W-:Y:S01]  /*0610*/  STG.E.128 desc[UR4][R2.64], R8 ;  /* 0x0000000802007986 */ /* 0x000fe2000c101d04 */
[----:B------:R-:W-:Y:S05]  /*0620*/  EXIT ;  /* 0x000000000000794d */ /* 0x000fea0003800000 */
.L_x_0:
[----:B------:R-:W-:-:S00]  /*0630*/  BRA `(.L_x_0) ;  /* 0xfffffffc00fc7947 */ /* 0x000fc0000383ffff */
[----:B------:R-:W-:-:S00]  /*0640*/  NOP ;  /* 0x0000000000007918 */ /* 0x000fc00000000000 */
        /* <DEDUP_REMOVED lines=11> */
.L_x_1:


//--------------------- .nv.global.init           --------------------------
	.section	.nv.global.init,"aw",@progbits
.nv.global.init:
	.type		_$_str,@object
	.size		_$_str,(_$_str_$_2 - _$_str)
_$_str:
        /*0000*/ 	.byte	0x5f, 0x5f, 0x43, 0x55, 0x44, 0x41, 0x5f, 0x46, 0x54, 0x5a, 0x00
	.type		_$_str_$_2,@object
	.size		_$_str_$_2,(.L_1 - _$_str_$_2)
_$_str_$_2:
        /*000b*/ 	.byte	0x5f, 0x5f, 0x43, 0x55, 0x44, 0x41, 0x5f, 0x50, 0x52, 0x45, 0x43, 0x5f, 0x53, 0x51, 0x52, 0x54
        /*001b*/ 	.byte	0x00
.L_1:


//--------------------- .nv.constant0.triton_poi_fused__native_batch_norm_legit_no_training_add_relu_34 --------------------------
	.section	.nv.constant0.triton_poi_fused__native_batch_norm_legit_no_training_add_relu_34,"a",@progbits
	.sectionflags	@""
	.align	4
.nv.constant0.triton_poi_fused__native_batch_norm_legit_no_training_add_relu_34:
	.zero		588
